	.headerflags	@"EF_CUDA_TEXMODE_UNIFIED EF_CUDA_64BIT_ADDRESS EF_CUDA_ACCELERATORS EF_CUDA_SM90 EF_CUDA_VIRTUAL_SM(EF_CUDA_SM90)"
	.elftype	@"ET_EXEC"


//--------------------- .nv.info                  --------------------------
	.section	.nv.info,"",@"SHT_CUDA_INFO"
	.align	4


	//----- nvinfo : EIATTR_REGCOUNT
	.align		4
        /*0000*/ 	.byte	0x04, 0x2f
        /*0002*/ 	.short	(.L_1 - .L_0)
	.align		4
.L_0:
        /*0004*/ 	.word	index@(triton_poi_fused_cat_23)
        /*0008*/ 	.word	0x00000012


	//----- nvinfo : EIATTR_MIN_STACK_SIZE
	.align		4
.L_1:
        /*000c*/ 	.byte	0x04, 0x12
        /*000e*/ 	.short	(.L_3 - .L_2)
	.align		4
.L_2:
        /*0010*/ 	.word	index@(triton_poi_fused_cat_23)
        /*0014*/ 	.word	0x00000000


	//----- nvinfo : EIATTR_FRAME_SIZE
	.align		4
.L_3:
        /*0018*/ 	.byte	0x04, 0x11
        /*001a*/ 	.short	(.L_5 - .L_4)
	.align		4
.L_4:
        /*001c*/ 	.word	index@(triton_poi_fused_cat_23)
        /*0020*/ 	.word	0x00000000


	//----- nvinfo : EIATTR_MIN_STACK_SIZE
	.align		4
.L_5:
        /*0024*/ 	.byte	0x04, 0x12
        /*0026*/ 	.short	(.L_7 - .L_6)
	.align		4
.L_6:
        /*0028*/ 	.word	index@(triton_poi_fused_cat_23)
        /*002c*/ 	.word	0x00000000
.L_7:


//--------------------- .nv.info.triton_poi_fused_cat_23 --------------------------
	.section	.nv.info.triton_poi_fused_cat_23,"",@"SHT_CUDA_INFO"
	.sectionflags	@""
	.align	4


	//----- nvinfo : EIATTR_CUDA_API_VERSION
	.align		4
        /*0000*/ 	.byte	0x04, 0x37
        /*0002*/ 	.short	(.L_9 - .L_8)
.L_8:
        /*0004*/ 	.word	0x0000007c


	//----- nvinfo : EIATTR_KPARAM_INFO
	.align		4
.L_9:
        /*0008*/ 	.byte	0x04, 0x17
        /*000a*/ 	.short	(.L_11 - .L_10)
.L_10:
        /*000c*/ 	.word	0x00000000
        /*0010*/ 	.short	0x0004
        /*0012*/ 	.short	0x0020
        /*0014*/ 	.byte	0x00, 0xf0, 0x11, 0x00


	//----- nvinfo : EIATTR_KPARAM_INFO
	.align		4
.L_11:
        /*0018*/ 	.byte	0x04, 0x17
        /*001a*/ 	.short	(.L_13 - .L_12)
.L_12:
        /*001c*/ 	.word	0x00000000
        /*0020*/ 	.short	0x0003
        /*0022*/ 	.short	0x0018
        /*0024*/ 	.byte	0x00, 0xf4, 0x21, 0x00


	//----- nvinfo : EIATTR_KPARAM_INFO
	.align		4
.L_13:
        /*0028*/ 	.byte	0x04, 0x17
        /*002a*/ 	.short	(.L_15 - .L_14)
.L_14:
        /*002c*/ 	.word	0x00000000
        /*0030*/ 	.short	0x0002
        /*0032*/ 	.short	0x0010
        /*0034*/ 	.byte	0x00, 0xf4, 0x21, 0x00


	//----- nvinfo : EIATTR_KPARAM_INFO
	.align		4
.L_15:
        /*0038*/ 	.byte	0x04, 0x17
        /*003a*/ 	.short	(.L_17 - .L_16)
.L_16:
        /*003c*/ 	.word	0x00000000
        /*0040*/ 	.short	0x0001
        /*0042*/ 	.short	0x0008
        /*0044*/ 	.byte	0x00, 0xf4, 0x21, 0x00


	//----- nvinfo : EIATTR_KPARAM_INFO
	.align		4
.L_17:
        /*0048*/ 	.byte	0x04, 0x17
        /*004a*/ 	.short	(.L_19 - .L_18)
.L_18:
        /*004c*/ 	.word	0x00000000
        /*0050*/ 	.short	0x0000
        /*0052*/ 	.short	0x0000
        /*0054*/ 	.byte	0x00, 0xf4, 0x21, 0x00


	//----- nvinfo : EIATTR_SPARSE_MMA_MASK
	.align		4
.L_19:
        /*0058*/ 	.byte	0x03, 0x50
        /*005a*/ 	.short	0x0000


	//----- nvinfo : EIATTR_MAXREG_COUNT
	.align		4
        /*005c*/ 	.byte	0x03, 0x1b
        /*005e*/ 	.short	0x00ff


	//----- nvinfo : EIATTR_EXIT_INSTR_OFFSETS
	.align		4
        /*0060*/ 	.byte	0x04, 0x1c
        /*0062*/ 	.short	(.L_21 - .L_20)


	//   ....[0]....
.L_20:
        /*0064*/ 	.word	0x000001b0


	//----- nvinfo : EIATTR_REQNTID
	.align		4
.L_21:
        /*0068*/ 	.byte	0x04, 0x10
        /*006a*/ 	.short	(.L_23 - .L_22)
.L_22:
        /*006c*/ 	.word	0x00000080
        /*0070*/ 	.word	0x00000001
        /*0074*/ 	.word	0x00000001


	//----- nvinfo : EIATTR_CBANK_PARAM_SIZE
	.align		4
.L_23:
        /*0078*/ 	.byte	0x03, 0x19
        /*007a*/ 	.short	0x0024


	//----- nvinfo : EIATTR_PARAM_CBANK
	.align		4
        /*007c*/ 	.byte	0x04, 0x0a
        /*007e*/ 	.short	(.L_25 - .L_24)
	.align		4
.L_24:
        /*0080*/ 	.word	index@(.nv.constant0.triton_poi_fused_cat_23)
        /*0084*/ 	.short	0x0210
        /*0086*/ 	.short	0x0024


	//----- nvinfo : EIATTR_SW_WAR
	.align		4
.L_25:
        /*0088*/ 	.byte	0x04, 0x36
        /*008a*/ 	.short	(.L_27 - .L_26)
.L_26:
        /*008c*/ 	.word	0x00000008
.L_27:


//--------------------- .nv.callgraph             --------------------------
	.section	.nv.callgraph,"",@"SHT_CUDA_CALLGRAPH"
	.align	4
	.sectionentsize	8
	.align		4
        /*0000*/ 	.word	0x00000000
	.align		4
        /*0004*/ 	.word	0xffffffff
	.align		4
        /*0008*/ 	.word	0x00000000
	.align		4
        /*000c*/ 	.word	0xfffffffe
	.align		4
        /*0010*/ 	.word	0x00000000
	.align		4
        /*0014*/ 	.word	0xfffffffd
	.align		4
        /*0018*/ 	.word	0x00000000
	.align		4
        /*001c*/ 	.word	0xfffffffc


//--------------------- .text.triton_poi_fused_cat_23 --------------------------
	.section	.text.triton_poi_fused_cat_23,"ax",@progbits
	.align	128
        .global         triton_poi_fused_cat_23
        .type           triton_poi_fused_cat_23,@function
        .size           triton_poi_fused_cat_23,(.L_x_1 - triton_poi_fused_cat_23)
        .other          triton_poi_fused_cat_23,@"STO_CUDA_ENTRY STV_DEFAULT"
triton_poi_fused_cat_23:
.text.triton_poi_fused_cat_23:
[----:B------:R-:W-:Y:S01]  /*0000*/  LDC R1, c[0x0][0x28] ;  /* 0x00000a00ff017b82 */ /* 0x000fe20000000800 */
[----:B------:R-:W1:Y:S07]  /*0010*/  S2R R0, SR_TID.X ;  /* 0x0000000000007919 */ /* 0x000e6e0000002100 */
[----:B------:R-:W2:Y:S01]  /*0020*/  LDC.64 R2, c[0x0][0x210] ;  /* 0x00008400ff027b82 */ /* 0x000ea20000000a00 */
[----:B------:R-:W-:Y:S01]  /*0030*/  ULDC.64 UR4, c[0x0][0x208] ;  /* 0x0000820000047ab9 */ /* 0x000fe20000000a00 */
[----:B------:R-:W3:Y:S06]  /*0040*/  S2R R11, SR_CTAID.X ;  /* 0x00000000000b7919 */ /* 0x000eec0000002500 */
[----:B------:R-:W4:Y:S08]  /*0050*/  LDC.64 R4, c[0x0][0x218] ;  /* 0x00008600ff047b82 */ /* 0x000f300000000a00 */
[----:B------:R-:W5:Y:S08]  /*0060*/  LDC.64 R6, c[0x0][0x220] ;  /* 0x00008800ff067b82 */ /* 0x000f700000000a00 */
[----:B------:R-:W4:Y:S01]  /*0070*/  LDC.64 R8, c[0x0][0x228] ;  /* 0x00008a00ff087b82 */ /* 0x000f220000000a00 */
[----:B-1----:R-:W-:-:S04]  /*0080*/  SHF.L.U32 R0, R0, 0x1, RZ ;  /* 0x0000000100007819 */ /* 0x002fc800000006ff */
[----:B------:R-:W-:-:S04]  /*0090*/  LOP3.LUT R0, R0, 0xfe, RZ, 0xc0, !PT ;  /* 0x000000fe00007812 */ /* 0x000fc800078ec0ff */
[----:B---3--:R-:W-:-:S05]  /*00a0*/  LEA R11, R11, R0, 0x8 ;  /* 0x000000000b0b7211 */ /* 0x008fca00078e40ff */
[----:B--2---:R-:W-:-:S06]  /*00b0*/  IMAD.WIDE R2, R11, 0x4, R2 ;  /* 0x000000040b027825 */ /* 0x004fcc00078e0202 */
[----:B------:R-:W2:Y:S01]  /*00c0*/  LDG.E.64 R2, desc[UR4][R2.64] ;  /* 0x0000000402027981 */ /* 0x000ea2000c1e1b00 */
[----:B------:R-:W-:-:S04]  /*00d0*/  SHF.R.S32.HI R0, RZ, 0x1f, R11 ;  /* 0x0000001fff007819 */ /* 0x000fc8000001140b */
[----:B------:R-:W-:-:S04]  /*00e0*/  LEA.HI R0, R0, R11, RZ, 0xb ;  /* 0x0000000b00007211 */ /* 0x000fc800078f58ff */
[----:B------:R-:W-:Y:S02]  /*00f0*/  LOP3.LUT R10, R0, 0xfffff800, RZ, 0xc0, !PT ;  /* 0xfffff800000a7812 */ /* 0x000fe400078ec0ff */
[----:B------:R-:W-:-:S03]  /*0100*/  SHF.R.S32.HI R0, RZ, 0xb, R0 ;  /* 0x0000000bff007819 */ /* 0x000fc60000011400 */
[----:B------:R-:W-:-:S04]  /*0110*/  IMAD.IADD R11, R11, 0x1, -R10 ;  /* 0x000000010b0b7824 */ /* 0x000fc800078e0a0a */
[----:B------:R-:W-:-:S04]  /*0120*/  IMAD R11, R0, 0x7000, R11 ;  /* 0x00007000000b7824 */ /* 0x000fc800078e020b */
[----:B----4-:R-:W-:Y:S01]  /*0130*/  IMAD.WIDE R4, R11, 0x4, R4 ;  /* 0x000000040b047825 */ /* 0x010fe200078e0204 */
[----:B------:R-:W-:-:S05]  /*0140*/  IADD3 R13, R10, R11, RZ ;  /* 0x0000000b0a0d7210 */ /* 0x000fca0007ffe0ff */
[----:B------:R-:W-:Y:S02]  /*0150*/  IMAD.IADD R15, R10, 0x1, R13 ;  /* 0x000000010a0f7824 */ /* 0x000fe400078e020d */
[----:B-----5:R-:W-:-:S04]  /*0160*/  IMAD.WIDE R6, R13, 0x4, R6 ;  /* 0x000000040d067825 */ /* 0x020fc800078e0206 */
[----:B0-----:R-:W-:Y:S01]  /*0170*/  IMAD.WIDE R8, R15, 0x4, R8 ;  /* 0x000000040f087825 */ /* 0x001fe200078e0208 */
[----:B--2---:R-:W-:Y:S04]  /*0180*/  STG.E.64 desc[UR4][R4.64], R2 ;  /* 0x0000000204007986 */ /* 0x004fe8000c101b04 */
[----:B------:R-:W-:Y:S04]  /*0190*/  STG.E.64 desc[UR4][R6.64], R2 ;  /* 0x0000000206007986 */ /* 0x000fe8000c101b04 */
[----:B------:R-:W-:Y:S01]  /*01a0*/  STG.E.64 desc[UR4][R8.64], R2 ;  /* 0x0000000208007986 */ /* 0x000fe2000c101b04 */
[----:B------:R-:W-:Y:S05]  /*01b0*/  EXIT ;  /* 0x000000000000794d */ /* 0x000fea0003800000 */
.L_x_0:
[----:B------:R-:W-:-:S00]  /*01c0*/  BRA `(.L_x_0) ;  /* 0xfffffffc00fc7947 */ /* 0x000fc0000383ffff */
[----:B------:R-:W-:-:S00]  /*01d0*/  NOP ;  /* 0x0000000000007918 */ /* 0x000fc00000000000 */
        /* <DEDUP_REMOVED lines=10> */
.L_x_1:


//--------------------- .nv.constant0.triton_poi_fused_cat_23 --------------------------
	.section	.nv.constant0.triton_poi_fused_cat_23,"a",@progbits
	.sectionflags	@""
	.align	4
.nv.constant0.triton_poi_fused_cat_23:
	.zero		564
